//
// Generated by NVIDIA NVVM Compiler
//
// Compiler Build ID: CL-36424714
// Cuda compilation tools, release 13.0, V13.0.88
// Based on NVVM 20.0.0
//

.version 9.0
.target sm_100
.address_size 64

	// .globl	_Z20kl_divergence_kernelILi4EEvPKfS1_Pfm

.visible .entry _Z20kl_divergence_kernelILi4EEvPKfS1_Pfm(
	.param .u64 .ptr .align 1 _Z20kl_divergence_kernelILi4EEvPKfS1_Pfm_param_0,
	.param .u64 .ptr .align 1 _Z20kl_divergence_kernelILi4EEvPKfS1_Pfm_param_1,
	.param .u64 .ptr .align 1 _Z20kl_divergence_kernelILi4EEvPKfS1_Pfm_param_2,
	.param .u64 _Z20kl_divergence_kernelILi4EEvPKfS1_Pfm_param_3
)
.maxntid 256
.minnctapersm 4
{
	.reg .pred 	%p<5>;
	.reg .b32 	%r<4>;
	.reg .b32 	%f<41>;
	.reg .b64 	%rd<30>;

	ld.param.u64 	%rd7, [_Z20kl_divergence_kernelILi4EEvPKfS1_Pfm_param_0];
	ld.param.u64 	%rd8, [_Z20kl_divergence_kernelILi4EEvPKfS1_Pfm_param_1];
	ld.param.u64 	%rd10, [_Z20kl_divergence_kernelILi4EEvPKfS1_Pfm_param_2];
	ld.param.u64 	%rd9, [_Z20kl_divergence_kernelILi4EEvPKfS1_Pfm_param_3];
	cvta.to.global.u64 	%rd1, %rd10;
	mov.u32 	%r1, %ctaid.x;
	mov.u32 	%r2, %ntid.x;
	cvt.u64.u32 	%rd2, %r2;
	mul.wide.u32 	%rd11, %r2, %r1;
	shl.b64 	%rd12, %rd11, 2;
	mov.u32 	%r3, %tid.x;
	cvt.u64.u32 	%rd13, %r3;
	add.s64 	%rd3, %rd12, %rd13;
	setp.ge.u64 	%p1, %rd3, %rd9;
	@%p1 bra 	$L__BB0_2;
	shl.b64 	%rd16, %rd3, 2;
	add.s64 	%rd14, %rd8, %rd16;
	// begin inline asm
	ld.global.nc.f32 %f1, [%rd14];
	// end inline asm
	add.f32 	%f3, %f1, 0f2EDBE6FF;
	add.s64 	%rd15, %rd7, %rd16;
	// begin inline asm
	ld.global.nc.f32 %f2, [%rd15];
	// end inline asm
	add.f32 	%f4, %f2, 0f2EDBE6FF;
	lg2.approx.f32 	%f5, %f3;
	mul.f32 	%f6, %f5, 0f3F317218;
	lg2.approx.f32 	%f7, %f4;
	mul.f32 	%f8, %f7, 0f3F317218;
	sub.f32 	%f9, %f6, %f8;
	fma.rn.f32 	%f10, %f3, %f9, 0f00000000;
	add.s64 	%rd17, %rd1, %rd16;
	st.global.f32 	[%rd17], %f10;
$L__BB0_2:
	add.s64 	%rd4, %rd3, %rd2;
	setp.ge.u64 	%p2, %rd4, %rd9;
	@%p2 bra 	$L__BB0_4;
	shl.b64 	%rd20, %rd4, 2;
	add.s64 	%rd18, %rd8, %rd20;
	// begin inline asm
	ld.global.nc.f32 %f11, [%rd18];
	// end inline asm
	add.f32 	%f13, %f11, 0f2EDBE6FF;
	add.s64 	%rd19, %rd7, %rd20;
	// begin inline asm
	ld.global.nc.f32 %f12, [%rd19];
	// end inline asm
	add.f32 	%f14, %f12, 0f2EDBE6FF;
	lg2.approx.f32 	%f15, %f13;
	mul.f32 	%f16, %f15, 0f3F317218;
	lg2.approx.f32 	%f17, %f14;
	mul.f32 	%f18, %f17, 0f3F317218;
	sub.f32 	%f19, %f16, %f18;
	fma.rn.f32 	%f20, %f13, %f19, 0f00000000;
	add.s64 	%rd21, %rd1, %rd20;
	st.global.f32 	[%rd21], %f20;
$L__BB0_4:
	add.s64 	%rd5, %rd4, %rd2;
	setp.ge.u64 	%p3, %rd5, %rd9;
	@%p3 bra 	$L__BB0_6;
	shl.b64 	%rd24, %rd5, 2;
	add.s64 	%rd22, %rd8, %rd24;
	// begin inline asm
	ld.global.nc.f32 %f21, [%rd22];
	// end inline asm
	add.f32 	%f23, %f21, 0f2EDBE6FF;
	add.s64 	%rd23, %rd7, %rd24;
	// begin inline asm
	ld.global.nc.f32 %f22, [%rd23];
	// end inline asm
	add.f32 	%f24, %f22, 0f2EDBE6FF;
	lg2.approx.f32 	%f25, %f23;
	mul.f32 	%f26, %f25, 0f3F317218;
	lg2.approx.f32 	%f27, %f24;
	mul.f32 	%f28, %f27, 0f3F317218;
	sub.f32 	%f29, %f26, %f28;
	fma.rn.f32 	%f30, %f23, %f29, 0f00000000;
	add.s64 	%rd25, %rd1, %rd24;
	st.global.f32 	[%rd25], %f30;
$L__BB0_6:
	add.s64 	%rd6, %rd5, %rd2;
	setp.ge.u64 	%p4, %rd6, %rd9;
	@%p4 bra 	$L__BB0_8;
	shl.b64 	%rd28, %rd6, 2;
	add.s64 	%rd26, %rd8, %rd28;
	// begin inline asm
	ld.global.nc.f32 %f31, [%rd26];
	// end inline asm
	add.f32 	%f33, %f31, 0f2EDBE6FF;
	add.s64 	%rd27, %rd7, %rd28;
	// begin inline asm
	ld.global.nc.f32 %f32, [%rd27];
	// end inline asm
	add.f32 	%f34, %f32, 0f2EDBE6FF;
	lg2.approx.f32 	%f35, %f33;
	mul.f32 	%f36, %f35, 0f3F317218;
	lg2.approx.f32 	%f37, %f34;
	mul.f32 	%f38, %f37, 0f3F317218;
	sub.f32 	%f39, %f36, %f38;
	fma.rn.f32 	%f40, %f33, %f39, 0f00000000;
	add.s64 	%rd29, %rd1, %rd28;
	st.global.f32 	[%rd29], %f40;
$L__BB0_8:
	ret;

}


// ===== COMPILED SASS (sm_100) =====

	.target	sm_100

	.elftype	@"ET_EXEC"


//--------------------- .note.nv.tkinfo           --------------------------
	.section	.note.nv.tkinfo,"",@"SHT_NOTE"
	.sectionflags	@"SHF_NOTE_NV_TKINFO"
	.tkinfo
        /*0018*/ 	.word	0x00000002
        /*0030*/ 	.string	""
        /*0030*/ 	.string	"ptxas"
        /*0030*/ 	.string	"Cuda compilation tools, release 13.0, V13.0.88"
        /*0030*/ 	.string	"Build cuda_13.0.r13.0/compiler.36424714_0"
        /*0030*/ 	.string	"-arch sm_100 -m 64 "



//--------------------- .note.nv.cuinfo           --------------------------
	.section	.note.nv.cuinfo,"",@"SHT_NOTE"
	.sectionflags	@"SHF_NOTE_NV_CUINFO"
        /*0018*/ 	.short	0x0002
        /*001a*/ 	.short	0x0064
        /*001c*/ 	.short	0x0082
	.zero		2


//--------------------- .nv.info                  --------------------------
	.section	.nv.info,"",@"SHT_CUDA_INFO"
	.align	4


	//----- nvinfo : EIATTR_REGCOUNT
	.align		4
        /*0000*/ 	.byte	0x04, 0x2f
        /*0002*/ 	.short	(.L_1 - .L_0)
	.align		4
.L_0:
        /*0004*/ 	.word	index@(_Z20kl_divergence_kernelILi4EEvPKfS1_Pfm)
        /*0008*/ 	.word	0x00000013


	//----- nvinfo : EIATTR_FRAME_SIZE
	.align		4
.L_1:
        /*000c*/ 	.byte	0x04, 0x11
        /*000e*/ 	.short	(.L_3 - .L_2)
	.align		4
.L_2:
        /*0010*/ 	.word	index@(_Z20kl_divergence_kernelILi4EEvPKfS1_Pfm)
        /*0014*/ 	.word	0x00000000


	//----- nvinfo : EIATTR_MIN_STACK_SIZE
	.align		4
.L_3:
        /*0018*/ 	.byte	0x04, 0x12
        /*001a*/ 	.short	(.L_5 - .L_4)
	.align		4
.L_4:
        /*001c*/ 	.word	index@(_Z20kl_divergence_kernelILi4EEvPKfS1_Pfm)
        /*0020*/ 	.word	0x00000000
.L_5:


//--------------------- .nv.compat                --------------------------
	.section	.nv.compat,"",@"SHT_CUDA_COMPAT_INFO"
	.align	4
        /*0000*/ 	.byte	0x02, 0x09, 0x00, 0x00, 0x02, 0x02, 0x01, 0x00, 0x02, 0x05, 0x05, 0x00, 0x03, 0x07, 0x01, 0x01
        /*0010*/ 	.byte	0x02, 0x03, 0x00, 0x00, 0x02, 0x06, 0x01, 0x00, 0x04, 0x0b, 0x08, 0x00, 0x01, 0x00, 0x00, 0x00
        /*0020*/ 	.byte	0x00, 0x00, 0x00, 0x00


//--------------------- .nv.info._Z20kl_divergence_kernelILi4EEvPKfS1_Pfm --------------------------
	.section	.nv.info._Z20kl_divergence_kernelILi4EEvPKfS1_Pfm,"",@"SHT_CUDA_INFO"
	.sectionflags	@""
	.align	4


	//----- nvinfo : EIATTR_CUDA_API_VERSION
	.align		4
        /*0000*/ 	.byte	0x04, 0x37
        /*0002*/ 	.short	(.L_7 - .L_6)
.L_6:
        /*0004*/ 	.word	0x00000082


	//----- nvinfo : EIATTR_KPARAM_INFO
	.align		4
.L_7:
        /*0008*/ 	.byte	0x04, 0x17
        /*000a*/ 	.short	(.L_9 - .L_8)
.L_8:
        /*000c*/ 	.word	0x00000000
        /*0010*/ 	.short	0x0003
        /*0012*/ 	.short	0x0018
        /*0014*/ 	.byte	0x00, 0xf0, 0x21, 0x00


	//----- nvinfo : EIATTR_KPARAM_INFO
	.align		4
.L_9:
        /*0018*/ 	.byte	0x04, 0x17
        /*001a*/ 	.short	(.L_11 - .L_10)
.L_10:
        /*001c*/ 	.word	0x00000000
        /*0020*/ 	.short	0x0002
        /*0022*/ 	.short	0x0010
        /*0024*/ 	.byte	0x00, 0xf5, 0x21, 0x00


	//----- nvinfo : EIATTR_KPARAM_INFO
	.align		4
.L_11:
        /*0028*/ 	.byte	0x04, 0x17
        /*002a*/ 	.short	(.L_13 - .L_12)
.L_12:
        /*002c*/ 	.word	0x00000000
        /*0030*/ 	.short	0x0001
        /*0032*/ 	.short	0x0008
        /*0034*/ 	.byte	0x00, 0xf5, 0x21, 0x00


	//----- nvinfo : EIATTR_KPARAM_INFO
	.align		4
.L_13:
        /*0038*/ 	.byte	0x04, 0x17
        /*003a*/ 	.short	(.L_15 - .L_14)
.L_14:
        /*003c*/ 	.word	0x00000000
        /*0040*/ 	.short	0x0000
        /*0042*/ 	.short	0x0000
        /*0044*/ 	.byte	0x00, 0xf5, 0x21, 0x00


	//----- nvinfo : EIATTR_SPARSE_MMA_MASK
	.align		4
.L_15:
        /*0048*/ 	.byte	0x03, 0x50
        /*004a*/ 	.short	0x0000


	//----- nvinfo : EIATTR_MAXREG_COUNT
	.align		4
        /*004c*/ 	.byte	0x03, 0x1b
        /*004e*/ 	.short	0x0040


	//----- nvinfo : EIATTR_MERCURY_ISA_VERSION
	.align		4
        /*0050*/ 	.byte	0x03, 0x5f
        /*0052*/ 	.short	0x0101


	//----- nvinfo : EIATTR_VRC_CTA_INIT_COUNT
	.align		4
        /*0054*/ 	.byte	0x02, 0x4a
	.zero		1
	.zero		1


	//----- nvinfo : EIATTR_EXIT_INSTR_OFFSETS
	.align		4
        /*0058*/ 	.byte	0x04, 0x1c
        /*005a*/ 	.short	(.L_17 - .L_16)


	//   ....[0]....
.L_16:
        /*005c*/ 	.word	0x00000710


	//   ....[1]....
        /*0060*/ 	.word	0x000008d0


	//----- nvinfo : EIATTR_MAX_THREADS
	.align		4
.L_17:
        /*0064*/ 	.byte	0x04, 0x05
        /*0066*/ 	.short	(.L_19 - .L_18)
.L_18:
        /*0068*/ 	.word	0x00000100
        /*006c*/ 	.word	0x00000001
        /*0070*/ 	.word	0x00000001


	//----- nvinfo : EIATTR_CRS_STACK_SIZE
	.align		4
.L_19:
        /*0074*/ 	.byte	0x04, 0x1e
        /*0076*/ 	.short	(.L_21 - .L_20)
.L_20:
        /*0078*/ 	.word	0x00000000


	//----- nvinfo : EIATTR_CBANK_PARAM_SIZE
	.align		4
.L_21:
        /*007c*/ 	.byte	0x03, 0x19
        /*007e*/ 	.short	0x0020


	//----- nvinfo : EIATTR_PARAM_CBANK
	.align		4
        /*0080*/ 	.byte	0x04, 0x0a
        /*0082*/ 	.short	(.L_23 - .L_22)
	.align		4
.L_22:
        /*0084*/ 	.word	index@(.nv.constant0._Z20kl_divergence_kernelILi4EEvPKfS1_Pfm)
        /*0088*/ 	.short	0x0380
        /*008a*/ 	.short	0x0020


	//----- nvinfo : EIATTR_SW_WAR
	.align		4
.L_23:
        /*008c*/ 	.byte	0x04, 0x36
        /*008e*/ 	.short	(.L_25 - .L_24)
.L_24:
        /*0090*/ 	.word	0x00000008
.L_25:


//--------------------- .nv.callgraph             --------------------------
	.section	.nv.callgraph,"",@"SHT_CUDA_CALLGRAPH"
	.align	4
	.sectionentsize	8
	.align		4
        /*0000*/ 	.word	0x00000000
	.align		4
        /*0004*/ 	.word	0xffffffff
	.align		4
        /*0008*/ 	.word	0x00000000
	.align		4
        /*000c*/ 	.word	0xfffffffe
	.align		4
        /*0010*/ 	.word	0x00000000
	.align		4
        /*0014*/ 	.word	0xfffffffd
	.align		4
        /*0018*/ 	.word	0x00000000
	.align		4
        /*001c*/ 	.word	0xfffffffc


//--------------------- .text._Z20kl_divergence_kernelILi4EEvPKfS1_Pfm --------------------------
	.section	.text._Z20kl_divergence_kernelILi4EEvPKfS1_Pfm,"ax",@progbits
	.align	128
        .global         _Z20kl_divergence_kernelILi4EEvPKfS1_Pfm
        .type           _Z20kl_divergence_kernelILi4EEvPKfS1_Pfm,@function
        .size           _Z20kl_divergence_kernelILi4EEvPKfS1_Pfm,(.L_x_7 - _Z20kl_divergence_kernelILi4EEvPKfS1_Pfm)
        .other          _Z20kl_divergence_kernelILi4EEvPKfS1_Pfm,@"STO_CUDA_ENTRY STV_DEFAULT"
_Z20kl_divergence_kernelILi4EEvPKfS1_Pfm:
.text._Z20kl_divergence_kernelILi4EEvPKfS1_Pfm:
[----:B------:R-:W-:Y:S01]  /*0000*/  LDC R1, c[0x0][0x37c] ;  /* 0x0000df00ff017b82 */ /* 0x000fe20000000800 */
[----:B------:R-:W0:Y:S07]  /*0010*/  S2R R7, SR_TID.X ;  /* 0x0000000000077919 */ /* 0x000e2e0000002100 */
[----:B------:R-:W1:Y:S01]  /*0020*/  S2UR UR4, SR_CTAID.X ;  /* 0x00000000000479c3 */ /* 0x000e620000002500 */
[----:B------:R-:W2:Y:S01]  /*0030*/  LDCU.64 UR6, c[0x0][0x398] ;  /* 0x00007300ff0677ac */ /* 0x000ea20008000a00 */
[----:B------:R-:W-:Y:S06]  /*0040*/  BSSY.RECONVERGENT B0, `(.L_x_0) ;  /* 0x0000030000007945 */ /* 0x000fec0003800200 */
[----:B------:R-:W1:Y:S02]  /*0050*/  LDC R5, c[0x0][0x360] ;  /* 0x0000d800ff057b82 */ /* 0x000e640000000800 */
[----:B-1----:R-:W-:Y:S01]  /*0060*/  IMAD.WIDE.U32 R2, R5, UR4, RZ ;  /* 0x0000000405027c25 */ /* 0x002fe2000f8e00ff */
[----:B------:R-:W1:Y:S02]  /*0070*/  LDCU.64 UR4, c[0x0][0x358] ;  /* 0x00006b00ff0477ac */ /* 0x000e640008000a00 */
[----:B0-----:R-:W-:-:S04]  /*0080*/  LEA R16, P0, R2, R7, 0x2 ;  /* 0x0000000702107211 */ /* 0x001fc800078010ff */
[C---:B------:R-:W-:Y:S02]  /*0090*/  IADD3 R6, P1, PT, R5.reuse, R16, RZ ;  /* 0x0000001005067210 */ /* 0x040fe40007f3e0ff */
[----:B------:R-:W-:Y:S02]  /*00a0*/  LEA.HI.X R7, R2, RZ, R3, 0x2, P0 ;  /* 0x000000ff02077211 */ /* 0x000fe400000f1403 */
[C---:B------:R-:W-:Y:S02]  /*00b0*/  IADD3 R4, P0, PT, R5.reuse, R6, RZ ;  /* 0x0000000605047210 */ /* 0x040fe40007f1e0ff */
[----:B--2---:R-:W-:Y:S01]  /*00c0*/  ISETP.GE.U32.AND P2, PT, R6, UR6, PT ;  /* 0x0000000606007c0c */ /* 0x004fe2000bf46070 */
[----:B------:R-:W-:Y:S01]  /*00d0*/  IMAD.X R15, RZ, RZ, R7, P1 ;  /* 0x000000ffff0f7224 */ /* 0x000fe200008e0607 */
[----:B------:R-:W-:Y:S02]  /*00e0*/  ISETP.GE.U32.AND P1, PT, R16, UR6, PT ;  /* 0x0000000610007c0c */ /* 0x000fe4000bf26070 */
[----:B------:R-:W-:Y:S01]  /*00f0*/  IADD3 R2, P4, PT, R5, R4, RZ ;  /* 0x0000000405027210 */ /* 0x000fe20007f9e0ff */
[----:B------:R-:W-:Y:S01]  /*0100*/  IMAD.X R5, RZ, RZ, R15, P0 ;  /* 0x000000ffff057224 */ /* 0x000fe200000e060f */
[----:B------:R-:W-:-:S02]  /*0110*/  ISETP.GE.U32.AND.EX P1, PT, R7, UR7, PT, P1 ;  /* 0x0000000707007c0c */ /* 0x000fc4000bf26110 */
[----:B------:R-:W-:Y:S01]  /*0120*/  ISETP.GE.U32.AND P3, PT, R4, UR6, PT ;  /* 0x0000000604007c0c */ /* 0x000fe2000bf66070 */
[----:B------:R-:W-:Y:S01]  /*0130*/  IMAD.X R3, RZ, RZ, R5, P4 ;  /* 0x000000ffff037224 */ /* 0x000fe200020e0605 */
[----:B------:R-:W-:Y:S02]  /*0140*/  ISETP.GE.U32.AND P0, PT, R2, UR6, PT ;  /* 0x0000000602007c0c */ /* 0x000fe4000bf06070 */
[----:B------:R-:W-:Y:S02]  /*0150*/  ISETP.GE.U32.AND.EX P2, PT, R15, UR7, PT, P2 ;  /* 0x000000070f007c0c */ /* 0x000fe4000bf46120 */
[----:B------:R-:W-:Y:S02]  /*0160*/  ISETP.GE.U32.AND.EX P3, PT, R5, UR7, PT, P3 ;  /* 0x0000000705007c0c */ /* 0x000fe4000bf66130 */
[----:B------:R-:W-:-:S03]  /*0170*/  ISETP.GE.U32.AND.EX P0, PT, R3, UR7, PT, P0 ;  /* 0x0000000703007c0c */ /* 0x000fc6000bf06100 */
[----:B-1----:R-:W-:Y:S10]  /*0180*/  @P1 BRA `(.L_x_1) ;  /* 0x00000000006c1947 */ /* 0x002ff40003800000 */
[----:B------:R-:W0:Y:S01]  /*0190*/  LDCU.128 UR8, c[0x0][0x380] ;  /* 0x00007000ff0877ac */ /* 0x000e220008000c00 */
[C---:B------:R-:W-:Y:S01]  /*01a0*/  IMAD.SHL.U32 R14, R16.reuse, 0x4, RZ ;  /* 0x00000004100e7824 */ /* 0x040fe200078e00ff */
[----:B------:R-:W-:-:S04]  /*01b0*/  SHF.L.U64.HI R16, R16, 0x2, R7 ;  /* 0x0000000210107819 */ /* 0x000fc80000010207 */
[----:B0-----:R-:W-:-:S04]  /*01c0*/  IADD3 R10, P1, PT, R14, UR8, RZ ;  /* 0x000000080e0a7c10 */ /* 0x001fc8000ff3e0ff */
[----:B------:R-:W-:Y:S01]  /*01d0*/  IADD3.X R11, PT, PT, R16, UR9, RZ, P1, !PT ;  /* 0x00000009100b7c10 */ /* 0x000fe20008ffe4ff */
[----:B------:R-:W0:Y:S04]  /*01e0*/  LDCU.64 UR8, c[0x0][0x390] ;  /* 0x00007200ff0877ac */ /* 0x000e280008000a00 */
[----:B------:R-:W2:Y:S01]  /*01f0*/  LDG.E.CONSTANT R10, desc[UR4][R10.64] ;  /* 0x000000040a0a7981 */ /* 0x000ea2000c1e9900 */
[----:B------:R-:W-:-:S04]  /*0200*/  IADD3 R8, P1, PT, R14, UR10, RZ ;  /* 0x0000000a0e087c10 */ /* 0x000fc8000ff3e0ff */
[----:B------:R-:W-:-:S05]  /*0210*/  IADD3.X R9, PT, PT, R16, UR11, RZ, P1, !PT ;  /* 0x0000000b10097c10 */ /* 0x000fca0008ffe4ff */
[----:B------:R-:W3:Y:S01]  /*0220*/  LDG.E.CONSTANT R0, desc[UR4][R8.64] ;  /* 0x0000000408007981 */ /* 0x000ee2000c1e9900 */
[----:B--2---:R-:W-:-:S05]  /*0230*/  FADD R7, R10, 1.00000001335143196e-10 ;  /* 0x2edbe6ff0a077421 */ /* 0x004fca0000000000 */
[----:B------:R-:W-:Y:S01]  /*0240*/  FSETP.GEU.AND P4, PT, |R7|, 1.175494350822287508e-38, PT ;  /* 0x008000000700780b */ /* 0x000fe20003f8e200 */
[----:B---3--:R-:W-:-:S04]  /*0250*/  FADD R0, R0, 1.00000001335143196e-10 ;  /* 0x2edbe6ff00007421 */ /* 0x008fc80000000000 */
[C---:B------:R-:W-:Y:S01]  /*0260*/  FMUL R13, R0.reuse, 16777216 ;  /* 0x4b800000000d7820 */ /* 0x040fe20000400000 */
[----:B------:R-:W-:-:S07]  /*0270*/  FSETP.GEU.AND P1, PT, |R0|, 1.175494350822287508e-38, PT ;  /* 0x008000000000780b */ /* 0x000fce0003f2e200 */
[----:B------:R-:W-:Y:S01]  /*0280*/  @!P4 FMUL R7, R7, 16777216 ;  /* 0x4b8000000707c820 */ /* 0x000fe20000400000 */
[----:B------:R-:W-:-:S03]  /*0290*/  FSEL R13, R13, R0, !P1 ;  /* 0x000000000d0d7208 */ /* 0x000fc60004800000 */
[----:B------:R-:W1:Y:S08]  /*02a0*/  MUFU.LG2 R12, R7 ;  /* 0x00000007000c7308 */ /* 0x000e700000000c00 */
[----:B------:R-:W2:Y:S01]  /*02b0*/  MUFU.LG2 R10, R13 ;  /* 0x0000000d000a7308 */ /* 0x000ea20000000c00 */
[----:B-1----:R-:W-:-:S04]  /*02c0*/  @!P4 FADD R12, R12, -24 ;  /* 0xc1c000000c0cc421 */ /* 0x002fc80000000000 */
[----:B------:R-:W-:Y:S01]  /*02d0*/  FMUL R9, R12, 0.69314718246459960938 ;  /* 0x3f3172180c097820 */ /* 0x000fe20000400000 */
[----:B--2---:R-:W-:Y:S01]  /*02e0*/  @!P1 FADD R10, R10, -24 ;  /* 0xc1c000000a0a9421 */ /* 0x004fe20000000000 */
[----:B0-----:R-:W-:-:S03]  /*02f0*/  IADD3 R8, P1, PT, R14, UR8, RZ ;  /* 0x000000080e087c10 */ /* 0x001fc6000ff3e0ff */
[----:B------:R-:W-:Y:S01]  /*0300*/  FFMA R11, R10, 0.69314718246459960938, -R9 ;  /* 0x3f3172180a0b7823 */ /* 0x000fe20000000809 */
[----:B------:R-:W-:-:S03]  /*0310*/  IADD3.X R9, PT, PT, R16, UR9, RZ, P1, !PT ;  /* 0x0000000910097c10 */ /* 0x000fc60008ffe4ff */
[----:B------:R-:W-:-:S05]  /*0320*/  FFMA R11, R0, R11, RZ ;  /* 0x0000000b000b7223 */ /* 0x000fca00000000ff */
[----:B------:R0:W-:Y:S02]  /*0330*/  STG.E desc[UR4][R8.64], R11 ;  /* 0x0000000b08007986 */ /* 0x0001e4000c101904 */
.L_x_1:
[----:B------:R-:W-:Y:S05]  /*0340*/  BSYNC.RECONVERGENT B0 ;  /* 0x0000000000007941 */ /* 0x000fea0003800200 */
.L_x_0:
[----:B------:R-:W-:Y:S04]  /*0350*/  BSSY.RECONVERGENT B0, `(.L_x_2) ;  /* 0x000001d000007945 */ /* 0x000fe80003800200 */
[----:B------:R-:W-:Y:S05]  /*0360*/  @P2 BRA `(.L_x_3) ;  /* 0x00000000006c2947 */ /* 0x000fea0003800000 */
        /* <DEDUP_REMOVED lines=27> */
.L_x_3:
[----:B------:R-:W-:Y:S05]  /*0520*/  BSYNC.RECONVERGENT B0 ;  /* 0x0000000000007941 */ /* 0x000fea0003800200 */
.L_x_2:
[----:B------:R-:W-:Y:S04]  /*0530*/  BSSY.RECONVERGENT B0, `(.L_x_4) ;  /* 0x000001d000007945 */ /* 0x000fe80003800200 */
[----:B------:R-:W-:Y:S05]  /*0540*/  @P3 BRA `(.L_x_5) ;  /* 0x00000000006c3947 */ /* 0x000fea0003800000 */
[----:B------:R-:W1:Y:S01]  /*0550*/  LDCU.128 UR8, c[0x0][0x380] ;  /* 0x00007000ff0877ac */ /* 0x000e620008000c00 */
[C---:B0-----:R-:W-:Y:S01]  /*0560*/  IMAD.SHL.U32 R11, R4.reuse, 0x4, RZ ;  /* 0x00000004040b7824 */ /* 0x041fe200078e00ff */
[----:B------:R-:W-:-:S04]  /*0570*/  SHF.L.U64.HI R12, R4, 0x2, R5 ;  /* 0x00000002040c7819 */ /* 0x000fc80000010205 */
[----:B-1----:R-:W-:-:S04]  /*0580*/  IADD3 R6, P1, PT, R11, UR8, RZ ;  /* 0x000000080b067c10 */ /* 0x002fc8000ff3e0ff */
        /* <DEDUP_REMOVED lines=23> */
.L_x_5:
[----:B------:R-:W-:Y:S05]  /*0700*/  BSYNC.RECONVERGENT B0 ;  /* 0x0000000000007941 */ /* 0x000fea0003800200 */
.L_x_4:
[----:B------:R-:W-:Y:S05]  /*0710*/  @P0 EXIT ;  /* 0x000000000000094d */ /* 0x000fea0003800000 */
[----:B------:R-:W2:Y:S01]  /*0720*/  LDCU.128 UR8, c[0x0][0x380] ;  /* 0x00007000ff0877ac */ /* 0x000ea20008000c00 */
[C---:B01----:R-:W-:Y:S01]  /*0730*/  IMAD.SHL.U32 R9, R2.reuse, 0x4, RZ ;  /* 0x0000000402097824 */ /* 0x043fe200078e00ff */
[----:B------:R-:W-:Y:S01]  /*0740*/  SHF.L.U64.HI R10, R2, 0x2, R3 ;  /* 0x00000002020a7819 */ /* 0x000fe20000010203 */
[----:B------:R-:W0:Y:S03]  /*0750*/  LDCU.64 UR6, c[0x0][0x390] ;  /* 0x00007200ff0677ac */ /* 0x000e260008000a00 */
[----:B--2---:R-:W-:-:S04]  /*0760*/  IADD3 R4, P0, PT, R9, UR8, RZ ;  /* 0x0000000809047c10 */ /* 0x004fc8000ff1e0ff */
[----:B------:R-:W-:-:S05]  /*0770*/  IADD3.X R5, PT, PT, R10, UR9, RZ, P0, !PT ;  /* 0x000000090a057c10 */ /* 0x000fca00087fe4ff */
        /* <DEDUP_REMOVED lines=20> */
[----:B------:R-:W-:Y:S01]  /*08c0*/  STG.E desc[UR4][R2.64], R5 ;  /* 0x0000000502007986 */ /* 0x000fe2000c101904 */
[----:B------:R-:W-:Y:S05]  /*08d0*/  EXIT ;  /* 0x000000000000794d */ /* 0x000fea0003800000 */
.L_x_6:
[----:B------:R-:W-:-:S00]  /*08e0*/  BRA `(.L_x_6) ;  /* 0xfffffffc00fc7947 */ /* 0x000fc0000383ffff */
[----:B------:R-:W-:-:S00]  /*08f0*/  NOP ;  /* 0x0000000000007918 */ /* 0x000fc00000000000 */
        /* <DEDUP_REMOVED lines=8> */
.L_x_7:


//--------------------- .nv.shared.reserved.0     --------------------------
	.section	.nv.shared.reserved.0,"aw",@nobits
	.weak		__nv_reservedSMEM_offset_0_alias
	.size		__nv_reservedSMEM_offset_0_alias, 0, 64
	.other		__nv_reservedSMEM_offset_0_alias,@"STO_CUDA_RESERVED_SHARED STV_DEFAULT"
__nv_reservedSMEM_offset_0_alias:
	.zero		0
	.zero		64


//--------------------- .nv.constant0._Z20kl_divergence_kernelILi4EEvPKfS1_Pfm --------------------------
	.section	.nv.constant0._Z20kl_divergence_kernelILi4EEvPKfS1_Pfm,"a",@progbits
	.sectionflags	@""
	.align	4
.nv.constant0._Z20kl_divergence_kernelILi4EEvPKfS1_Pfm:
	.zero		928


//--------------------- SYMBOLS --------------------------

	.type		.nv.reservedSmem.offset0,@object
	.size		.nv.reservedSmem.offset0,0x4
